//
// Generated by NVIDIA NVVM Compiler
//
// Compiler Build ID: CL-36424714
// Cuda compilation tools, release 13.0, V13.0.88
// Based on NVVM 20.0.0
//

.version 9.0
.target sm_100
.address_size 64

	// .globl	_Z11copy_kernelPiS_

.visible .entry _Z11copy_kernelPiS_(
	.param .u64 .ptr .align 1 _Z11copy_kernelPiS__param_0,
	.param .u64 .ptr .align 1 _Z11copy_kernelPiS__param_1
)
{
	.reg .b32 	%r<3>;
	.reg .b64 	%rd<8>;

	ld.param.u64 	%rd1, [_Z11copy_kernelPiS__param_0];
	ld.param.u64 	%rd2, [_Z11copy_kernelPiS__param_1];
	cvta.to.global.u64 	%rd3, %rd2;
	cvta.to.global.u64 	%rd4, %rd1;
	mov.u32 	%r1, %tid.x;
	mul.wide.u32 	%rd5, %r1, 4;
	add.s64 	%rd6, %rd4, %rd5;
	ld.global.u32 	%r2, [%rd6];
	add.s64 	%rd7, %rd3, %rd5;
	st.global.u32 	[%rd7], %r2;
	ret;

}


// ===== COMPILED SASS (sm_100) =====

	.target	sm_100

	.elftype	@"ET_EXEC"


//--------------------- .note.nv.tkinfo           --------------------------
	.section	.note.nv.tkinfo,"",@"SHT_NOTE"
	.sectionflags	@"SHF_NOTE_NV_TKINFO"
	.tkinfo
        /*0018*/ 	.word	0x00000002
        /*0030*/ 	.string	""
        /*0030*/ 	.string	"ptxas"
        /*0030*/ 	.string	"Cuda compilation tools, release 13.0, V13.0.88"
        /*0030*/ 	.string	"Build cuda_13.0.r13.0/compiler.36424714_0"
        /*0030*/ 	.string	"-arch sm_100 -m 64 "



//--------------------- .note.nv.cuinfo           --------------------------
	.section	.note.nv.cuinfo,"",@"SHT_NOTE"
	.sectionflags	@"SHF_NOTE_NV_CUINFO"
        /*0018*/ 	.short	0x0002
        /*001a*/ 	.short	0x0064
        /*001c*/ 	.short	0x0082
	.zero		2


//--------------------- .nv.info                  --------------------------
	.section	.nv.info,"",@"SHT_CUDA_INFO"
	.align	4


	//----- nvinfo : EIATTR_REGCOUNT
	.align		4
        /*0000*/ 	.byte	0x04, 0x2f
        /*0002*/ 	.short	(.L_1 - .L_0)
	.align		4
.L_0:
        /*0004*/ 	.word	index@(_Z11copy_kernelPiS_)
        /*0008*/ 	.word	0x0000000a


	//----- nvinfo : EIATTR_FRAME_SIZE
	.align		4
.L_1:
        /*000c*/ 	.byte	0x04, 0x11
        /*000e*/ 	.short	(.L_3 - .L_2)
	.align		4
.L_2:
        /*0010*/ 	.word	index@(_Z11copy_kernelPiS_)
        /*0014*/ 	.word	0x00000000


	//----- nvinfo : EIATTR_MIN_STACK_SIZE
	.align		4
.L_3:
        /*0018*/ 	.byte	0x04, 0x12
        /*001a*/ 	.short	(.L_5 - .L_4)
	.align		4
.L_4:
        /*001c*/ 	.word	index@(_Z11copy_kernelPiS_)
        /*0020*/ 	.word	0x00000000
.L_5:


//--------------------- .nv.compat                --------------------------
	.section	.nv.compat,"",@"SHT_CUDA_COMPAT_INFO"
	.align	4
        /*0000*/ 	.byte	0x02, 0x09, 0x00, 0x00, 0x02, 0x02, 0x01, 0x00, 0x02, 0x05, 0x05, 0x00, 0x03, 0x07, 0x01, 0x01
        /*0010*/ 	.byte	0x02, 0x03, 0x00, 0x00, 0x02, 0x06, 0x01, 0x00, 0x04, 0x0b, 0x08, 0x00, 0x09, 0x00, 0x00, 0x00
        /*0020*/ 	.byte	0x00, 0x00, 0x00, 0x00


//--------------------- .nv.info._Z11copy_kernelPiS_ --------------------------
	.section	.nv.info._Z11copy_kernelPiS_,"",@"SHT_CUDA_INFO"
	.sectionflags	@""
	.align	4


	//----- nvinfo : EIATTR_CUDA_API_VERSION
	.align		4
        /*0000*/ 	.byte	0x04, 0x37
        /*0002*/ 	.short	(.L_7 - .L_6)
.L_6:
        /*0004*/ 	.word	0x00000082


	//----- nvinfo : EIATTR_KPARAM_INFO
	.align		4
.L_7:
        /*0008*/ 	.byte	0x04, 0x17
        /*000a*/ 	.short	(.L_9 - .L_8)
.L_8:
        /*000c*/ 	.word	0x00000000
        /*0010*/ 	.short	0x0001
        /*0012*/ 	.short	0x0008
        /*0014*/ 	.byte	0x00, 0xf5, 0x21, 0x00


	//----- nvinfo : EIATTR_KPARAM_INFO
	.align		4
.L_9:
        /*0018*/ 	.byte	0x04, 0x17
        /*001a*/ 	.short	(.L_11 - .L_10)
.L_10:
        /*001c*/ 	.word	0x00000000
        /*0020*/ 	.short	0x0000
        /*0022*/ 	.short	0x0000
        /*0024*/ 	.byte	0x00, 0xf5, 0x21, 0x00


	//----- nvinfo : EIATTR_SPARSE_MMA_MASK
	.align		4
.L_11:
        /*0028*/ 	.byte	0x03, 0x50
        /*002a*/ 	.short	0x0000


	//----- nvinfo : EIATTR_MAXREG_COUNT
	.align		4
        /*002c*/ 	.byte	0x03, 0x1b
        /*002e*/ 	.short	0x00ff


	//----- nvinfo : EIATTR_MERCURY_ISA_VERSION
	.align		4
        /*0030*/ 	.byte	0x03, 0x5f
        /*0032*/ 	.short	0x0101


	//----- nvinfo : EIATTR_VRC_CTA_INIT_COUNT
	.align		4
        /*0034*/ 	.byte	0x02, 0x4a
	.zero		1
	.zero		1


	//----- nvinfo : EIATTR_EXIT_INSTR_OFFSETS
	.align		4
        /*0038*/ 	.byte	0x04, 0x1c
        /*003a*/ 	.short	(.L_13 - .L_12)


	//   ....[0]....
.L_12:
        /*003c*/ 	.word	0x00000090


	//----- nvinfo : EIATTR_CBANK_PARAM_SIZE
	.align		4
.L_13:
        /*0040*/ 	.byte	0x03, 0x19
        /*0042*/ 	.short	0x0010


	//----- nvinfo : EIATTR_PARAM_CBANK
	.align		4
        /*0044*/ 	.byte	0x04, 0x0a
        /*0046*/ 	.short	(.L_15 - .L_14)
	.align		4
.L_14:
        /*0048*/ 	.word	index@(.nv.constant0._Z11copy_kernelPiS_)
        /*004c*/ 	.short	0x0380
        /*004e*/ 	.short	0x0010


	//----- nvinfo : EIATTR_SW_WAR
	.align		4
.L_15:
        /*0050*/ 	.byte	0x04, 0x36
        /*0052*/ 	.short	(.L_17 - .L_16)
.L_16:
        /*0054*/ 	.word	0x00000008
.L_17:


//--------------------- .nv.callgraph             --------------------------
	.section	.nv.callgraph,"",@"SHT_CUDA_CALLGRAPH"
	.align	4
	.sectionentsize	8
	.align		4
        /*0000*/ 	.word	0x00000000
	.align		4
        /*0004*/ 	.word	0xffffffff
	.align		4
        /*0008*/ 	.word	0x00000000
	.align		4
        /*000c*/ 	.word	0xfffffffe
	.align		4
        /*0010*/ 	.word	0x00000000
	.align		4
        /*0014*/ 	.word	0xfffffffd
	.align		4
        /*0018*/ 	.word	0x00000000
	.align		4
        /*001c*/ 	.word	0xfffffffc


//--------------------- .text._Z11copy_kernelPiS_ --------------------------
	.section	.text._Z11copy_kernelPiS_,"ax",@progbits
	.align	128
        .global         _Z11copy_kernelPiS_
        .type           _Z11copy_kernelPiS_,@function
        .size           _Z11copy_kernelPiS_,(.L_x_1 - _Z11copy_kernelPiS_)
        .other          _Z11copy_kernelPiS_,@"STO_CUDA_ENTRY STV_DEFAULT"
_Z11copy_kernelPiS_:
.text._Z11copy_kernelPiS_:
[----:B------:R-:W-:Y:S01]  /*0000*/  LDC R1, c[0x0][0x37c] ;  /* 0x0000df00ff017b82 */ /* 0x000fe20000000800 */
[----:B------:R-:W0:Y:S07]  /*0010*/  S2R R7, SR_TID.X ;  /* 0x0000000000077919 */ /* 0x000e2e0000002100 */
[----:B------:R-:W0:Y:S01]  /*0020*/  LDC.64 R2, c[0x0][0x380] ;  /* 0x0000e000ff027b82 */ /* 0x000e220000000a00 */
[----:B------:R-:W1:Y:S07]  /*0030*/  LDCU.64 UR4, c[0x0][0x358] ;  /* 0x00006b00ff0477ac */ /* 0x000e6e0008000a00 */
[----:B------:R-:W2:Y:S01]  /*0040*/  LDC.64 R4, c[0x0][0x388] ;  /* 0x0000e200ff047b82 */ /* 0x000ea20000000a00 */
[----:B0-----:R-:W-:-:S06]  /*0050*/  IMAD.WIDE.U32 R2, R7, 0x4, R2 ;  /* 0x0000000407027825 */ /* 0x001fcc00078e0002 */
[----:B-1----:R-:W3:Y:S01]  /*0060*/  LDG.E R3, desc[UR4][R2.64] ;  /* 0x0000000402037981 */ /* 0x002ee2000c1e1900 */
[----:B--2---:R-:W-:-:S05]  /*0070*/  IMAD.WIDE.U32 R4, R7, 0x4, R4 ;  /* 0x0000000407047825 */ /* 0x004fca00078e0004 */
[----:B---3--:R-:W-:Y:S01]  /*0080*/  STG.E desc[UR4][R4.64], R3 ;  /* 0x0000000304007986 */ /* 0x008fe2000c101904 */
[----:B------:R-:W-:Y:S05]  /*0090*/  EXIT ;  /* 0x000000000000794d */ /* 0x000fea0003800000 */
.L_x_0:
[----:B------:R-:W-:-:S00]  /*00a0*/  BRA `(.L_x_0) ;  /* 0xfffffffc00fc7947 */ /* 0x000fc0000383ffff */
[----:B------:R-:W-:-:S00]  /*00b0*/  NOP ;  /* 0x0000000000007918 */ /* 0x000fc00000000000 */
        /* <DEDUP_REMOVED lines=12> */
.L_x_1:


//--------------------- .nv.shared.reserved.0     --------------------------
	.section	.nv.shared.reserved.0,"aw",@nobits
	.weak		__nv_reservedSMEM_offset_0_alias
	.size		__nv_reservedSMEM_offset_0_alias, 0, 64
	.other		__nv_reservedSMEM_offset_0_alias,@"STO_CUDA_RESERVED_SHARED STV_DEFAULT"
__nv_reservedSMEM_offset_0_alias:
	.zero		0
	.zero		64


//--------------------- .nv.constant0._Z11copy_kernelPiS_ --------------------------
	.section	.nv.constant0._Z11copy_kernelPiS_,"a",@progbits
	.sectionflags	@""
	.align	4
.nv.constant0._Z11copy_kernelPiS_:
	.zero		912


//--------------------- SYMBOLS --------------------------

	.type		.nv.reservedSmem.offset0,@object
	.size		.nv.reservedSmem.offset0,0x4
